//
// Generated by NVIDIA NVVM Compiler
//
// Compiler Build ID: CL-36424714
// Cuda compilation tools, release 13.0, V13.0.88
// Based on NVVM 20.0.0
//

.version 9.0
.target sm_100
.address_size 64

	// .globl	_Z16addSubArray2_OptPiS_ii
// _ZZ16addSubArray2_OptPiS_iiE2A1 has been demoted

.visible .entry _Z16addSubArray2_OptPiS_ii(
	.param .u64 .ptr .align 1 _Z16addSubArray2_OptPiS_ii_param_0,
	.param .u64 .ptr .align 1 _Z16addSubArray2_OptPiS_ii_param_1,
	.param .u32 _Z16addSubArray2_OptPiS_ii_param_2,
	.param .u32 _Z16addSubArray2_OptPiS_ii_param_3
)
{
	.reg .pred 	%p<9>;
	.reg .b32 	%r<103>;
	.reg .b64 	%rd<45>;
	// demoted variable
	.shared .align 4 .b8 _ZZ16addSubArray2_OptPiS_iiE2A1[1024];
	ld.param.u64 	%rd2, [_Z16addSubArray2_OptPiS_ii_param_0];
	ld.param.u64 	%rd3, [_Z16addSubArray2_OptPiS_ii_param_1];
	ld.param.u32 	%r20, [_Z16addSubArray2_OptPiS_ii_param_2];
	ld.param.u32 	%r21, [_Z16addSubArray2_OptPiS_ii_param_3];
	cvta.to.global.u64 	%rd1, %rd3;
	cvta.to.global.u64 	%rd4, %rd2;
	mov.u32 	%r22, %ctaid.x;
	mov.u32 	%r23, %ntid.x;
	mov.u32 	%r24, %tid.x;
	mad.lo.s32 	%r1, %r22, %r23, %r24;
	mul.wide.u32 	%rd5, %r1, 4;
	add.s64 	%rd6, %rd4, %rd5;
	ld.global.u32 	%r25, [%rd6];
	shl.b32 	%r26, %r24, 2;
	mov.u32 	%r27, _ZZ16addSubArray2_OptPiS_iiE2A1;
	add.s32 	%r2, %r27, %r26;
	st.shared.u32 	[%r2], %r25;
	bar.sync 	0;
	setp.lt.s32 	%p1, %r21, 1;
	@%p1 bra 	$L__BB0_12;
	ld.shared.u32 	%r3, [%r2];
	add.s32 	%r4, %r21, -1;
	shr.u32 	%r29, %r4, 1;
	add.s32 	%r5, %r29, 1;
	and.b32  	%r6, %r5, 7;
	setp.lt.u32 	%p2, %r21, 15;
	mov.b32 	%r100, 0;
	@%p2 bra 	$L__BB0_4;
	shl.b32 	%r7, %r20, 4;
	and.b32  	%r31, %r5, 2147483640;
	neg.s32 	%r97, %r31;
	mov.b32 	%r100, 0;
	mul.wide.s32 	%rd9, %r20, 4;
	mov.u32 	%r98, %r1;
$L__BB0_3:
	.pragma "nounroll";
	mul.wide.s32 	%rd7, %r98, 4;
	add.s64 	%rd8, %rd1, %rd7;
	ld.global.u32 	%r32, [%rd8];
	add.s32 	%r33, %r3, %r32;
	st.global.u32 	[%rd8], %r33;
	add.s64 	%rd10, %rd8, %rd9;
	ld.global.u32 	%r34, [%rd10];
	sub.s32 	%r35, %r34, %r3;
	st.global.u32 	[%rd10], %r35;
	add.s64 	%rd11, %rd10, %rd9;
	ld.global.u32 	%r36, [%rd11];
	add.s32 	%r37, %r3, %r36;
	st.global.u32 	[%rd11], %r37;
	add.s64 	%rd12, %rd11, %rd9;
	ld.global.u32 	%r38, [%rd12];
	sub.s32 	%r39, %r38, %r3;
	st.global.u32 	[%rd12], %r39;
	add.s64 	%rd13, %rd12, %rd9;
	ld.global.u32 	%r40, [%rd13];
	add.s32 	%r41, %r3, %r40;
	st.global.u32 	[%rd13], %r41;
	add.s64 	%rd14, %rd13, %rd9;
	ld.global.u32 	%r42, [%rd14];
	sub.s32 	%r43, %r42, %r3;
	st.global.u32 	[%rd14], %r43;
	add.s64 	%rd15, %rd14, %rd9;
	ld.global.u32 	%r44, [%rd15];
	add.s32 	%r45, %r3, %r44;
	st.global.u32 	[%rd15], %r45;
	add.s64 	%rd16, %rd15, %rd9;
	ld.global.u32 	%r46, [%rd16];
	sub.s32 	%r47, %r46, %r3;
	st.global.u32 	[%rd16], %r47;
	add.s64 	%rd17, %rd16, %rd9;
	ld.global.u32 	%r48, [%rd17];
	add.s32 	%r49, %r3, %r48;
	st.global.u32 	[%rd17], %r49;
	add.s64 	%rd18, %rd17, %rd9;
	ld.global.u32 	%r50, [%rd18];
	sub.s32 	%r51, %r50, %r3;
	st.global.u32 	[%rd18], %r51;
	add.s64 	%rd19, %rd18, %rd9;
	ld.global.u32 	%r52, [%rd19];
	add.s32 	%r53, %r3, %r52;
	st.global.u32 	[%rd19], %r53;
	add.s64 	%rd20, %rd19, %rd9;
	ld.global.u32 	%r54, [%rd20];
	sub.s32 	%r55, %r54, %r3;
	st.global.u32 	[%rd20], %r55;
	add.s64 	%rd21, %rd20, %rd9;
	ld.global.u32 	%r56, [%rd21];
	add.s32 	%r57, %r3, %r56;
	st.global.u32 	[%rd21], %r57;
	add.s64 	%rd22, %rd21, %rd9;
	ld.global.u32 	%r58, [%rd22];
	sub.s32 	%r59, %r58, %r3;
	st.global.u32 	[%rd22], %r59;
	add.s64 	%rd23, %rd22, %rd9;
	ld.global.u32 	%r60, [%rd23];
	add.s32 	%r61, %r3, %r60;
	st.global.u32 	[%rd23], %r61;
	add.s64 	%rd24, %rd23, %rd9;
	ld.global.u32 	%r62, [%rd24];
	sub.s32 	%r63, %r62, %r3;
	st.global.u32 	[%rd24], %r63;
	add.s32 	%r100, %r100, 16;
	add.s32 	%r98, %r98, %r7;
	add.s32 	%r97, %r97, 8;
	setp.ne.s32 	%p3, %r97, 0;
	@%p3 bra 	$L__BB0_3;
$L__BB0_4:
	setp.eq.s32 	%p4, %r6, 0;
	@%p4 bra 	$L__BB0_12;
	setp.lt.u32 	%p5, %r6, 4;
	@%p5 bra 	$L__BB0_7;
	mad.lo.s32 	%r64, %r100, %r20, %r1;
	mul.wide.s32 	%rd25, %r64, 4;
	add.s64 	%rd26, %rd1, %rd25;
	ld.global.u32 	%r65, [%rd26];
	add.s32 	%r66, %r3, %r65;
	st.global.u32 	[%rd26], %r66;
	mul.wide.s32 	%rd27, %r20, 4;
	add.s64 	%rd28, %rd26, %rd27;
	ld.global.u32 	%r67, [%rd28];
	sub.s32 	%r68, %r67, %r3;
	st.global.u32 	[%rd28], %r68;
	add.s64 	%rd29, %rd28, %rd27;
	ld.global.u32 	%r69, [%rd29];
	add.s32 	%r70, %r3, %r69;
	st.global.u32 	[%rd29], %r70;
	add.s64 	%rd30, %rd29, %rd27;
	ld.global.u32 	%r71, [%rd30];
	sub.s32 	%r72, %r71, %r3;
	st.global.u32 	[%rd30], %r72;
	add.s64 	%rd31, %rd30, %rd27;
	ld.global.u32 	%r73, [%rd31];
	add.s32 	%r74, %r3, %r73;
	st.global.u32 	[%rd31], %r74;
	add.s64 	%rd32, %rd31, %rd27;
	ld.global.u32 	%r75, [%rd32];
	sub.s32 	%r76, %r75, %r3;
	st.global.u32 	[%rd32], %r76;
	add.s64 	%rd33, %rd32, %rd27;
	ld.global.u32 	%r77, [%rd33];
	add.s32 	%r78, %r3, %r77;
	st.global.u32 	[%rd33], %r78;
	add.s64 	%rd34, %rd33, %rd27;
	ld.global.u32 	%r79, [%rd34];
	sub.s32 	%r80, %r79, %r3;
	st.global.u32 	[%rd34], %r80;
	add.s32 	%r100, %r100, 8;
$L__BB0_7:
	and.b32  	%r81, %r5, 3;
	setp.eq.s32 	%p6, %r81, 0;
	@%p6 bra 	$L__BB0_12;
	setp.eq.s32 	%p7, %r81, 1;
	@%p7 bra 	$L__BB0_10;
	mad.lo.s32 	%r82, %r100, %r20, %r1;
	mul.wide.s32 	%rd35, %r82, 4;
	add.s64 	%rd36, %rd1, %rd35;
	ld.global.u32 	%r83, [%rd36];
	add.s32 	%r84, %r3, %r83;
	st.global.u32 	[%rd36], %r84;
	mul.wide.s32 	%rd37, %r20, 4;
	add.s64 	%rd38, %rd36, %rd37;
	ld.global.u32 	%r85, [%rd38];
	sub.s32 	%r86, %r85, %r3;
	st.global.u32 	[%rd38], %r86;
	add.s64 	%rd39, %rd38, %rd37;
	ld.global.u32 	%r87, [%rd39];
	add.s32 	%r88, %r3, %r87;
	st.global.u32 	[%rd39], %r88;
	add.s64 	%rd40, %rd39, %rd37;
	ld.global.u32 	%r89, [%rd40];
	sub.s32 	%r90, %r89, %r3;
	st.global.u32 	[%rd40], %r90;
	add.s32 	%r100, %r100, 4;
$L__BB0_10:
	and.b32  	%r91, %r4, 2;
	setp.ne.s32 	%p8, %r91, 0;
	@%p8 bra 	$L__BB0_12;
	mad.lo.s32 	%r92, %r100, %r20, %r1;
	mul.wide.s32 	%rd41, %r92, 4;
	add.s64 	%rd42, %rd1, %rd41;
	ld.global.u32 	%r93, [%rd42];
	add.s32 	%r94, %r3, %r93;
	st.global.u32 	[%rd42], %r94;
	mul.wide.s32 	%rd43, %r20, 4;
	add.s64 	%rd44, %rd42, %rd43;
	ld.global.u32 	%r95, [%rd44];
	sub.s32 	%r96, %r95, %r3;
	st.global.u32 	[%rd44], %r96;
$L__BB0_12:
	ret;

}
	// .globl	_Z12addSubArray2PiS_ii
.visible .entry _Z12addSubArray2PiS_ii(
	.param .u64 .ptr .align 1 _Z12addSubArray2PiS_ii_param_0,
	.param .u64 .ptr .align 1 _Z12addSubArray2PiS_ii_param_1,
	.param .u32 _Z12addSubArray2PiS_ii_param_2,
	.param .u32 _Z12addSubArray2PiS_ii_param_3
)
{
	.reg .pred 	%p<9>;
	.reg .b32 	%r<128>;
	.reg .b64 	%rd<45>;

	ld.param.u64 	%rd3, [_Z12addSubArray2PiS_ii_param_0];
	ld.param.u64 	%rd4, [_Z12addSubArray2PiS_ii_param_1];
	ld.param.u32 	%r18, [_Z12addSubArray2PiS_ii_param_2];
	ld.param.u32 	%r19, [_Z12addSubArray2PiS_ii_param_3];
	cvta.to.global.u64 	%rd1, %rd4;
	mov.u32 	%r20, %ctaid.x;
	mov.u32 	%r21, %ntid.x;
	mov.u32 	%r22, %tid.x;
	mad.lo.s32 	%r1, %r20, %r21, %r22;
	setp.lt.s32 	%p1, %r19, 1;
	@%p1 bra 	$L__BB1_12;
	cvta.to.global.u64 	%rd5, %rd3;
	mul.wide.s32 	%rd6, %r1, 4;
	add.s64 	%rd2, %rd5, %rd6;
	add.s32 	%r2, %r19, -1;
	shr.u32 	%r24, %r2, 1;
	add.s32 	%r3, %r24, 1;
	and.b32  	%r4, %r3, 7;
	setp.lt.u32 	%p2, %r19, 15;
	mov.b32 	%r125, 0;
	@%p2 bra 	$L__BB1_4;
	shl.b32 	%r5, %r18, 4;
	and.b32  	%r26, %r3, 2147483640;
	neg.s32 	%r122, %r26;
	mov.b32 	%r125, 0;
	mul.wide.s32 	%rd9, %r18, 4;
	mov.u32 	%r123, %r1;
$L__BB1_3:
	.pragma "nounroll";
	ld.global.u32 	%r27, [%rd2];
	mul.wide.s32 	%rd7, %r123, 4;
	add.s64 	%rd8, %rd1, %rd7;
	ld.global.u32 	%r28, [%rd8];
	add.s32 	%r29, %r28, %r27;
	st.global.u32 	[%rd8], %r29;
	ld.global.u32 	%r30, [%rd2];
	add.s64 	%rd10, %rd8, %rd9;
	ld.global.u32 	%r31, [%rd10];
	sub.s32 	%r32, %r31, %r30;
	st.global.u32 	[%rd10], %r32;
	ld.global.u32 	%r33, [%rd2];
	add.s64 	%rd11, %rd10, %rd9;
	ld.global.u32 	%r34, [%rd11];
	add.s32 	%r35, %r34, %r33;
	st.global.u32 	[%rd11], %r35;
	ld.global.u32 	%r36, [%rd2];
	add.s64 	%rd12, %rd11, %rd9;
	ld.global.u32 	%r37, [%rd12];
	sub.s32 	%r38, %r37, %r36;
	st.global.u32 	[%rd12], %r38;
	ld.global.u32 	%r39, [%rd2];
	add.s64 	%rd13, %rd12, %rd9;
	ld.global.u32 	%r40, [%rd13];
	add.s32 	%r41, %r40, %r39;
	st.global.u32 	[%rd13], %r41;
	ld.global.u32 	%r42, [%rd2];
	add.s64 	%rd14, %rd13, %rd9;
	ld.global.u32 	%r43, [%rd14];
	sub.s32 	%r44, %r43, %r42;
	st.global.u32 	[%rd14], %r44;
	ld.global.u32 	%r45, [%rd2];
	add.s64 	%rd15, %rd14, %rd9;
	ld.global.u32 	%r46, [%rd15];
	add.s32 	%r47, %r46, %r45;
	st.global.u32 	[%rd15], %r47;
	ld.global.u32 	%r48, [%rd2];
	add.s64 	%rd16, %rd15, %rd9;
	ld.global.u32 	%r49, [%rd16];
	sub.s32 	%r50, %r49, %r48;
	st.global.u32 	[%rd16], %r50;
	ld.global.u32 	%r51, [%rd2];
	add.s64 	%rd17, %rd16, %rd9;
	ld.global.u32 	%r52, [%rd17];
	add.s32 	%r53, %r52, %r51;
	st.global.u32 	[%rd17], %r53;
	ld.global.u32 	%r54, [%rd2];
	add.s64 	%rd18, %rd17, %rd9;
	ld.global.u32 	%r55, [%rd18];
	sub.s32 	%r56, %r55, %r54;
	st.global.u32 	[%rd18], %r56;
	ld.global.u32 	%r57, [%rd2];
	add.s64 	%rd19, %rd18, %rd9;
	ld.global.u32 	%r58, [%rd19];
	add.s32 	%r59, %r58, %r57;
	st.global.u32 	[%rd19], %r59;
	ld.global.u32 	%r60, [%rd2];
	add.s64 	%rd20, %rd19, %rd9;
	ld.global.u32 	%r61, [%rd20];
	sub.s32 	%r62, %r61, %r60;
	st.global.u32 	[%rd20], %r62;
	ld.global.u32 	%r63, [%rd2];
	add.s64 	%rd21, %rd20, %rd9;
	ld.global.u32 	%r64, [%rd21];
	add.s32 	%r65, %r64, %r63;
	st.global.u32 	[%rd21], %r65;
	ld.global.u32 	%r66, [%rd2];
	add.s64 	%rd22, %rd21, %rd9;
	ld.global.u32 	%r67, [%rd22];
	sub.s32 	%r68, %r67, %r66;
	st.global.u32 	[%rd22], %r68;
	ld.global.u32 	%r69, [%rd2];
	add.s64 	%rd23, %rd22, %rd9;
	ld.global.u32 	%r70, [%rd23];
	add.s32 	%r71, %r70, %r69;
	st.global.u32 	[%rd23], %r71;
	ld.global.u32 	%r72, [%rd2];
	add.s64 	%rd24, %rd23, %rd9;
	ld.global.u32 	%r73, [%rd24];
	sub.s32 	%r74, %r73, %r72;
	st.global.u32 	[%rd24], %r74;
	add.s32 	%r125, %r125, 16;
	add.s32 	%r123, %r123, %r5;
	add.s32 	%r122, %r122, 8;
	setp.ne.s32 	%p3, %r122, 0;
	@%p3 bra 	$L__BB1_3;
$L__BB1_4:
	setp.eq.s32 	%p4, %r4, 0;
	@%p4 bra 	$L__BB1_12;
	setp.lt.u32 	%p5, %r4, 4;
	@%p5 bra 	$L__BB1_7;
	ld.global.u32 	%r75, [%rd2];
	mad.lo.s32 	%r76, %r125, %r18, %r1;
	mul.wide.s32 	%rd25, %r76, 4;
	add.s64 	%rd26, %rd1, %rd25;
	ld.global.u32 	%r77, [%rd26];
	add.s32 	%r78, %r77, %r75;
	st.global.u32 	[%rd26], %r78;
	ld.global.u32 	%r79, [%rd2];
	mul.wide.s32 	%rd27, %r18, 4;
	add.s64 	%rd28, %rd26, %rd27;
	ld.global.u32 	%r80, [%rd28];
	sub.s32 	%r81, %r80, %r79;
	st.global.u32 	[%rd28], %r81;
	ld.global.u32 	%r82, [%rd2];
	add.s64 	%rd29, %rd28, %rd27;
	ld.global.u32 	%r83, [%rd29];
	add.s32 	%r84, %r83, %r82;
	st.global.u32 	[%rd29], %r84;
	ld.global.u32 	%r85, [%rd2];
	add.s64 	%rd30, %rd29, %rd27;
	ld.global.u32 	%r86, [%rd30];
	sub.s32 	%r87, %r86, %r85;
	st.global.u32 	[%rd30], %r87;
	ld.global.u32 	%r88, [%rd2];
	add.s64 	%rd31, %rd30, %rd27;
	ld.global.u32 	%r89, [%rd31];
	add.s32 	%r90, %r89, %r88;
	st.global.u32 	[%rd31], %r90;
	ld.global.u32 	%r91, [%rd2];
	add.s64 	%rd32, %rd31, %rd27;
	ld.global.u32 	%r92, [%rd32];
	sub.s32 	%r93, %r92, %r91;
	st.global.u32 	[%rd32], %r93;
	ld.global.u32 	%r94, [%rd2];
	add.s64 	%rd33, %rd32, %rd27;
	ld.global.u32 	%r95, [%rd33];
	add.s32 	%r96, %r95, %r94;
	st.global.u32 	[%rd33], %r96;
	ld.global.u32 	%r97, [%rd2];
	add.s64 	%rd34, %rd33, %rd27;
	ld.global.u32 	%r98, [%rd34];
	sub.s32 	%r99, %r98, %r97;
	st.global.u32 	[%rd34], %r99;
	add.s32 	%r125, %r125, 8;
$L__BB1_7:
	and.b32  	%r100, %r3, 3;
	setp.eq.s32 	%p6, %r100, 0;
	@%p6 bra 	$L__BB1_12;
	setp.eq.s32 	%p7, %r100, 1;
	@%p7 bra 	$L__BB1_10;
	ld.global.u32 	%r101, [%rd2];
	mad.lo.s32 	%r102, %r125, %r18, %r1;
	mul.wide.s32 	%rd35, %r102, 4;
	add.s64 	%rd36, %rd1, %rd35;
	ld.global.u32 	%r103, [%rd36];
	add.s32 	%r104, %r103, %r101;
	st.global.u32 	[%rd36], %r104;
	ld.global.u32 	%r105, [%rd2];
	mul.wide.s32 	%rd37, %r18, 4;
	add.s64 	%rd38, %rd36, %rd37;
	ld.global.u32 	%r106, [%rd38];
	sub.s32 	%r107, %r106, %r105;
	st.global.u32 	[%rd38], %r107;
	ld.global.u32 	%r108, [%rd2];
	add.s64 	%rd39, %rd38, %rd37;
	ld.global.u32 	%r109, [%rd39];
	add.s32 	%r110, %r109, %r108;
	st.global.u32 	[%rd39], %r110;
	ld.global.u32 	%r111, [%rd2];
	add.s64 	%rd40, %rd39, %rd37;
	ld.global.u32 	%r112, [%rd40];
	sub.s32 	%r113, %r112, %r111;
	st.global.u32 	[%rd40], %r113;
	add.s32 	%r125, %r125, 4;
$L__BB1_10:
	and.b32  	%r114, %r2, 2;
	setp.ne.s32 	%p8, %r114, 0;
	@%p8 bra 	$L__BB1_12;
	ld.global.u32 	%r115, [%rd2];
	mad.lo.s32 	%r116, %r125, %r18, %r1;
	mul.wide.s32 	%rd41, %r116, 4;
	add.s64 	%rd42, %rd1, %rd41;
	ld.global.u32 	%r117, [%rd42];
	add.s32 	%r118, %r117, %r115;
	st.global.u32 	[%rd42], %r118;
	ld.global.u32 	%r119, [%rd2];
	mul.wide.s32 	%rd43, %r18, 4;
	add.s64 	%rd44, %rd42, %rd43;
	ld.global.u32 	%r120, [%rd44];
	sub.s32 	%r121, %r120, %r119;
	st.global.u32 	[%rd44], %r121;
$L__BB1_12:
	ret;

}


// ===== COMPILED SASS (sm_100) =====

	.target	sm_100

	.elftype	@"ET_EXEC"


//--------------------- .note.nv.tkinfo           --------------------------
	.section	.note.nv.tkinfo,"",@"SHT_NOTE"
	.sectionflags	@"SHF_NOTE_NV_TKINFO"
	.tkinfo
        /*0018*/ 	.word	0x00000002
        /*0030*/ 	.string	""
        /*0030*/ 	.string	"ptxas"
        /*0030*/ 	.string	"Cuda compilation tools, release 13.0, V13.0.88"
        /*0030*/ 	.string	"Build cuda_13.0.r13.0/compiler.36424714_0"
        /*0030*/ 	.string	"-arch sm_100 -m 64 "



//--------------------- .note.nv.cuinfo           --------------------------
	.section	.note.nv.cuinfo,"",@"SHT_NOTE"
	.sectionflags	@"SHF_NOTE_NV_CUINFO"
        /*0018*/ 	.short	0x0002
        /*001a*/ 	.short	0x0064
        /*001c*/ 	.short	0x0082
	.zero		2


//--------------------- .nv.info                  --------------------------
	.section	.nv.info,"",@"SHT_CUDA_INFO"
	.align	4


	//----- nvinfo : EIATTR_REGCOUNT
	.align		4
        /*0000*/ 	.byte	0x04, 0x2f
        /*0002*/ 	.short	(.L_1 - .L_0)
	.align		4
.L_0:
        /*0004*/ 	.word	index@(_Z16addSubArray2_OptPiS_ii)
        /*0008*/ 	.word	0x0000001a


	//----- nvinfo : EIATTR_FRAME_SIZE
	.align		4
.L_1:
        /*000c*/ 	.byte	0x04, 0x11
        /*000e*/ 	.short	(.L_3 - .L_2)
	.align		4
.L_2:
        /*0010*/ 	.word	index@(_Z16addSubArray2_OptPiS_ii)
        /*0014*/ 	.word	0x00000000


	//----- nvinfo : EIATTR_REGCOUNT
	.align		4
.L_3:
        /*0018*/ 	.byte	0x04, 0x2f
        /*001a*/ 	.short	(.L_5 - .L_4)
	.align		4
.L_4:
        /*001c*/ 	.word	index@(_Z12addSubArray2PiS_ii)
        /*0020*/ 	.word	0x0000001a


	//----- nvinfo : EIATTR_FRAME_SIZE
	.align		4
.L_5:
        /*0024*/ 	.byte	0x04, 0x11
        /*0026*/ 	.short	(.L_7 - .L_6)
	.align		4
.L_6:
        /*0028*/ 	.word	index@(_Z12addSubArray2PiS_ii)
        /*002c*/ 	.word	0x00000000


	//----- nvinfo : EIATTR_MIN_STACK_SIZE
	.align		4
.L_7:
        /*0030*/ 	.byte	0x04, 0x12
        /*0032*/ 	.short	(.L_9 - .L_8)
	.align		4
.L_8:
        /*0034*/ 	.word	index@(_Z12addSubArray2PiS_ii)
        /*0038*/ 	.word	0x00000000


	//----- nvinfo : EIATTR_MIN_STACK_SIZE
	.align		4
.L_9:
        /*003c*/ 	.byte	0x04, 0x12
        /*003e*/ 	.short	(.L_11 - .L_10)
	.align		4
.L_10:
        /*0040*/ 	.word	index@(_Z16addSubArray2_OptPiS_ii)
        /*0044*/ 	.word	0x00000000
.L_11:


//--------------------- .nv.compat                --------------------------
	.section	.nv.compat,"",@"SHT_CUDA_COMPAT_INFO"
	.align	4
        /*0000*/ 	.byte	0x02, 0x09, 0x00, 0x00, 0x02, 0x02, 0x01, 0x00, 0x02, 0x05, 0x05, 0x00, 0x03, 0x07, 0x01, 0x01
        /*0010*/ 	.byte	0x02, 0x03, 0x00, 0x00, 0x02, 0x06, 0x01, 0x00, 0x04, 0x0b, 0x08, 0x00, 0x09, 0x00, 0x00, 0x00
        /*0020*/ 	.byte	0x00, 0x00, 0x00, 0x00


//--------------------- .nv.info._Z12addSubArray2PiS_ii --------------------------
	.section	.nv.info._Z12addSubArray2PiS_ii,"",@"SHT_CUDA_INFO"
	.sectionflags	@""
	.align	4


	//----- nvinfo : EIATTR_CUDA_API_VERSION
	.align		4
        /*0000*/ 	.byte	0x04, 0x37
        /*0002*/ 	.short	(.L_13 - .L_12)
.L_12:
        /*0004*/ 	.word	0x00000082


	//----- nvinfo : EIATTR_KPARAM_INFO
	.align		4
.L_13:
        /*0008*/ 	.byte	0x04, 0x17
        /*000a*/ 	.short	(.L_15 - .L_14)
.L_14:
        /*000c*/ 	.word	0x00000000
        /*0010*/ 	.short	0x0003
        /*0012*/ 	.short	0x0014
        /*0014*/ 	.byte	0x00, 0xf0, 0x11, 0x00


	//----- nvinfo : EIATTR_KPARAM_INFO
	.align		4
.L_15:
        /*0018*/ 	.byte	0x04, 0x17
        /*001a*/ 	.short	(.L_17 - .L_16)
.L_16:
        /*001c*/ 	.word	0x00000000
        /*0020*/ 	.short	0x0002
        /*0022*/ 	.short	0x0010
        /*0024*/ 	.byte	0x00, 0xf0, 0x11, 0x00


	//----- nvinfo : EIATTR_KPARAM_INFO
	.align		4
.L_17:
        /*0028*/ 	.byte	0x04, 0x17
        /*002a*/ 	.short	(.L_19 - .L_18)
.L_18:
        /*002c*/ 	.word	0x00000000
        /*0030*/ 	.short	0x0001
        /*0032*/ 	.short	0x0008
        /*0034*/ 	.byte	0x00, 0xf5, 0x21, 0x00


	//----- nvinfo : EIATTR_KPARAM_INFO
	.align		4
.L_19:
        /*0038*/ 	.byte	0x04, 0x17
        /*003a*/ 	.short	(.L_21 - .L_20)
.L_20:
        /*003c*/ 	.word	0x00000000
        /*0040*/ 	.short	0x0000
        /*0042*/ 	.short	0x0000
        /*0044*/ 	.byte	0x00, 0xf5, 0x21, 0x00


	//----- nvinfo : EIATTR_SPARSE_MMA_MASK
	.align		4
.L_21:
        /*0048*/ 	.byte	0x03, 0x50
        /*004a*/ 	.short	0x0000


	//----- nvinfo : EIATTR_MAXREG_COUNT
	.align		4
        /*004c*/ 	.byte	0x03, 0x1b
        /*004e*/ 	.short	0x00ff


	//----- nvinfo : EIATTR_MERCURY_ISA_VERSION
	.align		4
        /*0050*/ 	.byte	0x03, 0x5f
        /*0052*/ 	.short	0x0101


	//----- nvinfo : EIATTR_VRC_CTA_INIT_COUNT
	.align		4
        /*0054*/ 	.byte	0x02, 0x4a
	.zero		1
	.zero		1


	//----- nvinfo : EIATTR_EXIT_INSTR_OFFSETS
	.align		4
        /*0058*/ 	.byte	0x04, 0x1c
        /*005a*/ 	.short	(.L_23 - .L_22)


	//   ....[0]....
.L_22:
        /*005c*/ 	.word	0x00000070


	//   ....[1]....
        /*0060*/ 	.word	0x000006d0


	//   ....[2]....
        /*0064*/ 	.word	0x000009d0


	//   ....[3]....
        /*0068*/ 	.word	0x00000b90


	//   ....[4]....
        /*006c*/ 	.word	0x00000c70


	//----- nvinfo : EIATTR_CBANK_PARAM_SIZE
	.align		4
.L_23:
        /*0070*/ 	.byte	0x03, 0x19
        /*0072*/ 	.short	0x0018


	//----- nvinfo : EIATTR_PARAM_CBANK
	.align		4
        /*0074*/ 	.byte	0x04, 0x0a
        /*0076*/ 	.short	(.L_25 - .L_24)
	.align		4
.L_24:
        /*0078*/ 	.word	index@(.nv.constant0._Z12addSubArray2PiS_ii)
        /*007c*/ 	.short	0x0380
        /*007e*/ 	.short	0x0018


	//----- nvinfo : EIATTR_SW_WAR
	.align		4
.L_25:
        /*0080*/ 	.byte	0x04, 0x36
        /*0082*/ 	.short	(.L_27 - .L_26)
.L_26:
        /*0084*/ 	.word	0x00000008
.L_27:


//--------------------- .nv.info._Z16addSubArray2_OptPiS_ii --------------------------
	.section	.nv.info._Z16addSubArray2_OptPiS_ii,"",@"SHT_CUDA_INFO"
	.sectionflags	@""
	.align	4


	//----- nvinfo : EIATTR_CUDA_API_VERSION
	.align		4
        /*0000*/ 	.byte	0x04, 0x37
        /*0002*/ 	.short	(.L_29 - .L_28)
.L_28:
        /*0004*/ 	.word	0x00000082


	//----- nvinfo : EIATTR_KPARAM_INFO
	.align		4
.L_29:
        /*0008*/ 	.byte	0x04, 0x17
        /*000a*/ 	.short	(.L_31 - .L_30)
.L_30:
        /*000c*/ 	.word	0x00000000
        /*0010*/ 	.short	0x0003
        /*0012*/ 	.short	0x0014
        /*0014*/ 	.byte	0x00, 0xf0, 0x11, 0x00


	//----- nvinfo : EIATTR_KPARAM_INFO
	.align		4
.L_31:
        /*0018*/ 	.byte	0x04, 0x17
        /*001a*/ 	.short	(.L_33 - .L_32)
.L_32:
        /*001c*/ 	.word	0x00000000
        /*0020*/ 	.short	0x0002
        /*0022*/ 	.short	0x0010
        /*0024*/ 	.byte	0x00, 0xf0, 0x11, 0x00


	//----- nvinfo : EIATTR_KPARAM_INFO
	.align		4
.L_33:
        /*0028*/ 	.byte	0x04, 0x17
        /*002a*/ 	.short	(.L_35 - .L_34)
.L_34:
        /*002c*/ 	.word	0x00000000
        /*0030*/ 	.short	0x0001
        /*0032*/ 	.short	0x0008
        /*0034*/ 	.byte	0x00, 0xf5, 0x21, 0x00


	//----- nvinfo : EIATTR_KPARAM_INFO
	.align		4
.L_35:
        /*0038*/ 	.byte	0x04, 0x17
        /*003a*/ 	.short	(.L_37 - .L_36)
.L_36:
        /*003c*/ 	.word	0x00000000
        /*0040*/ 	.short	0x0000
        /*0042*/ 	.short	0x0000
        /*0044*/ 	.byte	0x00, 0xf5, 0x21, 0x00


	//----- nvinfo : EIATTR_SPARSE_MMA_MASK
	.align		4
.L_37:
        /*0048*/ 	.byte	0x03, 0x50
        /*004a*/ 	.short	0x0000


	//----- nvinfo : EIATTR_MAXREG_COUNT
	.align		4
        /*004c*/ 	.byte	0x03, 0x1b
        /*004e*/ 	.short	0x00ff


	//----- nvinfo : EIATTR_NUM_BARRIERS
	.align		4
        /*0050*/ 	.byte	0x02, 0x4c
        /*0052*/ 	.byte	0x01
	.zero		1


	//----- nvinfo : EIATTR_MERCURY_ISA_VERSION
	.align		4
        /*0054*/ 	.byte	0x03, 0x5f
        /*0056*/ 	.short	0x0101


	//----- nvinfo : EIATTR_VRC_CTA_INIT_COUNT
	.align		4
        /*0058*/ 	.byte	0x02, 0x4a
	.zero		1
	.zero		1


	//----- nvinfo : EIATTR_EXIT_INSTR_OFFSETS
	.align		4
        /*005c*/ 	.byte	0x04, 0x1c
        /*005e*/ 	.short	(.L_39 - .L_38)


	//   ....[0]....
.L_38:
        /*0060*/ 	.word	0x00000110


	//   ....[1]....
        /*0064*/ 	.word	0x00000650


	//   ....[2]....
        /*0068*/ 	.word	0x000008d0


	//   ....[3]....
        /*006c*/ 	.word	0x00000a50


	//   ....[4]....
        /*0070*/ 	.word	0x00000b10


	//----- nvinfo : EIATTR_CBANK_PARAM_SIZE
	.align		4
.L_39:
        /*0074*/ 	.byte	0x03, 0x19
        /*0076*/ 	.short	0x0018


	//----- nvinfo : EIATTR_PARAM_CBANK
	.align		4
        /*0078*/ 	.byte	0x04, 0x0a
        /*007a*/ 	.short	(.L_41 - .L_40)
	.align		4
.L_40:
        /*007c*/ 	.word	index@(.nv.constant0._Z16addSubArray2_OptPiS_ii)
        /*0080*/ 	.short	0x0380
        /*0082*/ 	.short	0x0018


	//----- nvinfo : EIATTR_SW_WAR
	.align		4
.L_41:
        /*0084*/ 	.byte	0x04, 0x36
        /*0086*/ 	.short	(.L_43 - .L_42)
.L_42:
        /*0088*/ 	.word	0x00000008
.L_43:


//--------------------- .nv.callgraph             --------------------------
	.section	.nv.callgraph,"",@"SHT_CUDA_CALLGRAPH"
	.align	4
	.sectionentsize	8
	.align		4
        /*0000*/ 	.word	0x00000000
	.align		4
        /*0004*/ 	.word	0xffffffff
	.align		4
        /*0008*/ 	.word	0x00000000
	.align		4
        /*000c*/ 	.word	0xfffffffe
	.align		4
        /*0010*/ 	.word	0x00000000
	.align		4
        /*0014*/ 	.word	0xfffffffd
	.align		4
        /*0018*/ 	.word	0x00000000
	.align		4
        /*001c*/ 	.word	0xfffffffc


//--------------------- .text._Z12addSubArray2PiS_ii --------------------------
	.section	.text._Z12addSubArray2PiS_ii,"ax",@progbits
	.align	128
        .global         _Z12addSubArray2PiS_ii
        .type           _Z12addSubArray2PiS_ii,@function
        .size           _Z12addSubArray2PiS_ii,(.L_x_10 - _Z12addSubArray2PiS_ii)
        .other          _Z12addSubArray2PiS_ii,@"STO_CUDA_ENTRY STV_DEFAULT"
_Z12addSubArray2PiS_ii:
.text._Z12addSubArray2PiS_ii:
[----:B------:R-:W-:Y:S08]  /*0000*/  LDC R1, c[0x0][0x37c] ;  /* 0x0000df00ff017b82 */ /* 0x000ff00000000800 */
[----:B------:R-:W0:Y:S01]  /*0010*/  LDC R5, c[0x0][0x394] ;  /* 0x0000e500ff057b82 */ /* 0x000e220000000800 */
[----:B------:R-:W1:Y:S07]  /*0020*/  S2R R3, SR_TID.X ;  /* 0x0000000000037919 */ /* 0x000e6e0000002100 */
[----:B------:R-:W1:Y:S08]  /*0030*/  S2UR UR4, SR_CTAID.X ;  /* 0x00000000000479c3 */ /* 0x000e700000002500 */
[----:B------:R-:W1:Y:S01]  /*0040*/  LDC R0, c[0x0][0x360] ;  /* 0x0000d800ff007b82 */ /* 0x000e620000000800 */
[----:B0-----:R-:W-:Y:S01]  /*0050*/  ISETP.GE.AND P0, PT, R5, 0x1, PT ;  /* 0x000000010500780c */ /* 0x001fe20003f06270 */
[----:B-1----:R-:W-:-:S12]  /*0060*/  IMAD R0, R0, UR4, R3 ;  /* 0x0000000400007c24 */ /* 0x002fd8000f8e0203 */
[----:B------:R-:W-:Y:S05]  /*0070*/  @!P0 EXIT ;  /* 0x000000000000894d */ /* 0x000fea0003800000 */
[----:B------:R-:W0:Y:S01]  /*0080*/  LDC.64 R2, c[0x0][0x380] ;  /* 0x0000e000ff027b82 */ /* 0x000e220000000a00 */
[C---:B------:R-:W-:Y:S01]  /*0090*/  ISETP.GE.U32.AND P1, PT, R5.reuse, 0xf, PT ;  /* 0x0000000f0500780c */ /* 0x040fe20003f26070 */
[----:B------:R-:W-:Y:S01]  /*00a0*/  UMOV UR4, URZ ;  /* 0x000000ff00047c82 */ /* 0x000fe20008000000 */
[----:B------:R-:W-:Y:S01]  /*00b0*/  IADD3 R16, PT, PT, R5, -0x1, RZ ;  /* 0xffffffff05107810 */ /* 0x000fe20007ffe0ff */
[----:B------:R-:W1:Y:S03]  /*00c0*/  LDCU.64 UR6, c[0x0][0x358] ;  /* 0x00006b00ff0677ac */ /* 0x000e660008000a00 */
[----:B------:R-:W-:-:S04]  /*00d0*/  LEA.HI R4, R16, 0x1, RZ, 0x1f ;  /* 0x0000000110047811 */ /* 0x000fc800078ff8ff */
[----:B------:R-:W-:-:S04]  /*00e0*/  LOP3.LUT R17, R4, 0x7, RZ, 0xc0, !PT ;  /* 0x0000000704117812 */ /* 0x000fc800078ec0ff */
[----:B------:R-:W-:Y:S01]  /*00f0*/  ISETP.NE.AND P0, PT, R17, RZ, PT ;  /* 0x000000ff1100720c */ /* 0x000fe20003f05270 */
[----:B0-----:R-:W-:Y:S01]  /*0100*/  IMAD.WIDE R2, R0, 0x4, R2 ;  /* 0x0000000400027825 */ /* 0x001fe200078e0202 */
[----:B-1----:R-:W-:Y:S11]  /*0110*/  @!P1 BRA `(.L_x_0) ;  /* 0x00000004006c9947 */ /* 0x002ff60003800000 */
[----:B------:R-:W-:Y:S01]  /*0120*/  LOP3.LUT R7, R4, 0x7ffffff8, RZ, 0xc0, !PT ;  /* 0x7ffffff804077812 */ /* 0x000fe200078ec0ff */
[----:B------:R-:W-:Y:S01]  /*0130*/  UMOV UR4, URZ ;  /* 0x000000ff00047c82 */ /* 0x000fe20008000000 */
[----:B------:R-:W-:Y:S02]  /*0140*/  MOV R5, R0 ;  /* 0x0000000000057202 */ /* 0x000fe40000000f00 */
[----:B------:R-:W-:-:S07]  /*0150*/  IADD3 R7, PT, PT, -R7, RZ, RZ ;  /* 0x000000ff07077210 */ /* 0x000fce0007ffe1ff */
.L_x_1:
[----:B-1----:R-:W0:Y:S01]  /*0160*/  LDC.64 R14, c[0x0][0x388] ;  /* 0x0000e200ff0e7b82 */ /* 0x002e220000000a00 */
[----:B------:R-:W2:Y:S07]  /*0170*/  LDG.E R8, desc[UR6][R2.64] ;  /* 0x0000000602087981 */ /* 0x000eae000c1e1900 */
[----:B------:R-:W1:Y:S01]  /*0180*/  LDC R6, c[0x0][0x390] ;  /* 0x0000e400ff067b82 */ /* 0x000e620000000800 */
[----:B0-----:R-:W-:-:S05]  /*0190*/  IMAD.WIDE R14, R5, 0x4, R14 ;  /* 0x00000004050e7825 */ /* 0x001fca00078e020e */
[----:B------:R-:W2:Y:S02]  /*01a0*/  LDG.E R9, desc[UR6][R14.64] ;  /* 0x000000060e097981 */ /* 0x000ea4000c1e1900 */
[----:B--2---:R-:W-:Y:S01]  /*01b0*/  IADD3 R19, PT, PT, R8, R9, RZ ;  /* 0x0000000908137210 */ /* 0x004fe20007ffe0ff */
[----:B-1----:R-:W-:-:S04]  /*01c0*/  IMAD.WIDE R8, R6, 0x4, R14 ;  /* 0x0000000406087825 */ /* 0x002fc800078e020e */
[----:B------:R0:W-:Y:S04]  /*01d0*/  STG.E desc[UR6][R14.64], R19 ;  /* 0x000000130e007986 */ /* 0x0001e8000c101906 */
[----:B------:R-:W2:Y:S04]  /*01e0*/  LDG.E R10, desc[UR6][R2.64] ;  /* 0x00000006020a7981 */ /* 0x000ea8000c1e1900 */
[----:B------:R-:W2:Y:S02]  /*01f0*/  LDG.E R11, desc[UR6][R8.64] ;  /* 0x00000006080b7981 */ /* 0x000ea4000c1e1900 */
[----:B--2---:R-:W-:Y:S01]  /*0200*/  IADD3 R21, PT, PT, -R10, R11, RZ ;  /* 0x0000000b0a157210 */ /* 0x004fe20007ffe1ff */
[----:B------:R-:W-:-:S04]  /*0210*/  IMAD.WIDE R10, R6, 0x4, R8 ;  /* 0x00000004060a7825 */ /* 0x000fc800078e0208 */
[----:B------:R1:W-:Y:S04]  /*0220*/  STG.E desc[UR6][R8.64], R21 ;  /* 0x0000001508007986 */ /* 0x0003e8000c101906 */
[----:B------:R-:W2:Y:S04]  /*0230*/  LDG.E R12, desc[UR6][R2.64] ;  /* 0x00000006020c7981 */ /* 0x000ea8000c1e1900 */
[----:B------:R-:W2:Y:S02]  /*0240*/  LDG.E R13, desc[UR6][R10.64] ;  /* 0x000000060a0d7981 */ /* 0x000ea4000c1e1900 */
[----:B--2---:R-:W-:Y:S01]  /*0250*/  IADD3 R23, PT, PT, R12, R13, RZ ;  /* 0x0000000d0c177210 */ /* 0x004fe20007ffe0ff */
[----:B------:R-:W-:-:S04]  /*0260*/  IMAD.WIDE R12, R6, 0x4, R10 ;  /* 0x00000004060c7825 */ /* 0x000fc800078e020a */
[----:B------:R2:W-:Y:S04]  /*0270*/  STG.E desc[UR6][R10.64], R23 ;  /* 0x000000170a007986 */ /* 0x0005e8000c101906 */
[----:B0-----:R-:W3:Y:S04]  /*0280*/  LDG.E R14, desc[UR6][R2.64] ;  /* 0x00000006020e7981 */ /* 0x001ee8000c1e1900 */
[----:B------:R-:W3:Y:S02]  /*0290*/  LDG.E R15, desc[UR6][R12.64] ;  /* 0x000000060c0f7981 */ /* 0x000ee4000c1e1900 */
[----:B---3--:R-:W-:-:S02]  /*02a0*/  IMAD.IADD R19, R15, 0x1, -R14 ;  /* 0x000000010f137824 */ /* 0x008fc400078e0a0e */
[----:B------:R-:W-:-:S03]  /*02b0*/  IMAD.WIDE R14, R6, 0x4, R12 ;  /* 0x00000004060e7825 */ /* 0x000fc600078e020c */
[----:B------:R0:W-:Y:S04]  /*02c0*/  STG.E desc[UR6][R12.64], R19 ;  /* 0x000000130c007986 */ /* 0x0001e8000c101906 */
[----:B-1----:R-:W3:Y:S04]  /*02d0*/  LDG.E R8, desc[UR6][R2.64] ;  /* 0x0000000602087981 */ /* 0x002ee8000c1e1900 */
[----:B------:R-:W3:Y:S02]  /*02e0*/  LDG.E R9, desc[UR6][R14.64] ;  /* 0x000000060e097981 */ /* 0x000ee4000c1e1900 */
[----:B---3--:R-:W-:Y:S01]  /*02f0*/  IADD3 R21, PT, PT, R8, R9, RZ ;  /* 0x0000000908157210 */ /* 0x008fe20007ffe0ff */
[----:B------:R-:W-:-:S04]  /*0300*/  IMAD.WIDE R8, R6, 0x4, R14 ;  /* 0x0000000406087825 */ /* 0x000fc800078e020e */
[----:B------:R1:W-:Y:S04]  /*0310*/  STG.E desc[UR6][R14.64], R21 ;  /* 0x000000150e007986 */ /* 0x0003e8000c101906 */
[----:B--2---:R-:W2:Y:S04]  /*0320*/  LDG.E R10, desc[UR6][R2.64] ;  /* 0x00000006020a7981 */ /* 0x004ea8000c1e1900 */
[----:B------:R-:W2:Y:S02]  /*0330*/  LDG.E R11, desc[UR6][R8.64] ;  /* 0x00000006080b7981 */ /* 0x000ea4000c1e1900 */
[----:B--2---:R-:W-:Y:S01]  /*0340*/  IADD3 R23, PT, PT, -R10, R11, RZ ;  /* 0x0000000b0a177210 */ /* 0x004fe20007ffe1ff */
[----:B------:R-:W-:-:S04]  /*0350*/  IMAD.WIDE R10, R6, 0x4, R8 ;  /* 0x00000004060a7825 */ /* 0x000fc800078e0208 */
[----:B------:R2:W-:Y:S04]  /*0360*/  STG.E desc[UR6][R8.64], R23 ;  /* 0x0000001708007986 */ /* 0x0005e8000c101906 */
[----:B0-----:R-:W3:Y:S04]  /*0370*/  LDG.E R12, desc[UR6][R2.64] ;  /* 0x00000006020c7981 */ /* 0x001ee8000c1e1900 */
[----:B------:R-:W3:Y:S02]  /*0380*/  LDG.E R13, desc[UR6][R10.64] ;  /* 0x000000060a0d7981 */ /* 0x000ee4000c1e1900 */
[----:B---3--:R-:W-:Y:S01]  /*0390*/  IADD3 R19, PT, PT, R12, R13, RZ ;  /* 0x0000000d0c137210 */ /* 0x008fe20007ffe0ff */
[----:B------:R-:W-:-:S04]  /*03a0*/  IMAD.WIDE R12, R6, 0x4, R10 ;  /* 0x00000004060c7825 */ /* 0x000fc800078e020a */
[----:B------:R0:W-:Y:S04]  /*03b0*/  STG.E desc[UR6][R10.64], R19 ;  /* 0x000000130a007986 */ /* 0x0001e8000c101906 */
[----:B-1----:R-:W3:Y:S04]  /*03c0*/  LDG.E R14, desc[UR6][R2.64] ;  /* 0x00000006020e7981 */ /* 0x002ee8000c1e1900 */
[----:B------:R-:W3:Y:S02]  /*03d0*/  LDG.E R15, desc[UR6][R12.64] ;  /* 0x000000060c0f7981 */ /* 0x000ee4000c1e1900 */
[----:B---3--:R-:W-:Y:S01]  /*03e0*/  IADD3 R21, PT, PT, -R14, R15, RZ ;  /* 0x0000000f0e157210 */ /* 0x008fe20007ffe1ff */
[----:B------:R-:W-:-:S04]  /*03f0*/  IMAD.WIDE R14, R6, 0x4, R12 ;  /* 0x00000004060e7825 */ /* 0x000fc800078e020c */
[----:B------:R1:W-:Y:S04]  /*0400*/  STG.E desc[UR6][R12.64], R21 ;  /* 0x000000150c007986 */ /* 0x0003e8000c101906 */
[----:B--2---:R-:W2:Y:S04]  /*0410*/  LDG.E R8, desc[UR6][R2.64] ;  /* 0x0000000602087981 */ /* 0x004ea8000c1e1900 */
[----:B------:R-:W2:Y:S02]  /*0420*/  LDG.E R9, desc[UR6][R14.64] ;  /* 0x000000060e097981 */ /* 0x000ea4000c1e1900 */
[----:B--2---:R-:W-:-:S02]  /*0430*/  IMAD.IADD R23, R8, 0x1, R9 ;  /* 0x0000000108177824 */ /* 0x004fc400078e0209 */
[----:B------:R-:W-:-:S03]  /*0440*/  IMAD.WIDE R8, R6, 0x4, R14 ;  /* 0x0000000406087825 */ /* 0x000fc600078e020e */
[----:B------:R2:W-:Y:S04]  /*0450*/  STG.E desc[UR6][R14.64], R23 ;  /* 0x000000170e007986 */ /* 0x0005e8000c101906 */
[----:B0-----:R-:W3:Y:S04]  /*0460*/  LDG.E R10, desc[UR6][R2.64] ;  /* 0x00000006020a7981 */ /* 0x001ee8000c1e1900 */
[----:B------:R-:W3:Y:S02]  /*0470*/  LDG.E R11, desc[UR6][R8.64] ;  /* 0x00000006080b7981 */ /* 0x000ee4000c1e1900 */
[----:B---3--:R-:W-:Y:S01]  /*0480*/  IADD3 R19, PT, PT, -R10, R11, RZ ;  /* 0x0000000b0a137210 */ /* 0x008fe20007ffe1ff */
[----:B------:R-:W-:-:S04]  /*0490*/  IMAD.WIDE R10, R6, 0x4, R8 ;  /* 0x00000004060a7825 */ /* 0x000fc800078e0208 */
        /* <DEDUP_REMOVED lines=22> */
[----:B------:R-:W2:Y:S01]  /*0600*/  LDG.E R13, desc[UR6][R10.64] ;  /* 0x000000060a0d7981 */ /* 0x000ea2000c1e1900 */
[----:B------:R-:W-:Y:S01]  /*0610*/  IADD3 R7, PT, PT, R7, 0x8, RZ ;  /* 0x0000000807077810 */ /* 0x000fe20007ffe0ff */
[----:B--2---:R-:W-:-:S02]  /*0620*/  IMAD.IADD R23, R12, 0x1, R13 ;  /* 0x000000010c177824 */ /* 0x004fc400078e020d */
[----:B------:R-:W-:-:S03]  /*0630*/  IMAD.WIDE R12, R6, 0x4, R10 ;  /* 0x00000004060c7825 */ /* 0x000fc600078e020a */
[----:B------:R1:W-:Y:S04]  /*0640*/  STG.E desc[UR6][R10.64], R23 ;  /* 0x000000170a007986 */ /* 0x0003e8000c101906 */
[----:B0-----:R-:W2:Y:S04]  /*0650*/  LDG.E R14, desc[UR6][R2.64] ;  /* 0x00000006020e7981 */ /* 0x001ea8000c1e1900 */
[----:B------:R-:W2:Y:S01]  /*0660*/  LDG.E R15, desc[UR6][R12.64] ;  /* 0x000000060c0f7981 */ /* 0x000ea2000c1e1900 */
[----:B------:R-:W-:Y:S01]  /*0670*/  ISETP.NE.AND P1, PT, R7, RZ, PT ;  /* 0x000000ff0700720c */ /* 0x000fe20003f25270 */
[----:B------:R-:W-:Y:S01]  /*0680*/  UIADD3 UR4, UPT, UPT, UR4, 0x10, URZ ;  /* 0x0000001004047890 */ /* 0x000fe2000fffe0ff */
[----:B------:R-:W-:-:S02]  /*0690*/  LEA R5, R6, R5, 0x4 ;  /* 0x0000000506057211 */ /* 0x000fc400078e20ff */
[----:B--2---:R-:W-:-:S05]  /*06a0*/  IADD3 R15, PT, PT, -R14, R15, RZ ;  /* 0x0000000f0e0f7210 */ /* 0x004fca0007ffe1ff */
[----:B------:R1:W-:Y:S04]  /*06b0*/  STG.E desc[UR6][R12.64], R15 ;  /* 0x0000000f0c007986 */ /* 0x0003e8000c101906 */
[----:B------:R-:W-:Y:S05]  /*06c0*/  @P1 BRA `(.L_x_1) ;  /* 0xfffffff800a41947 */ /* 0x000fea000383ffff */
.L_x_0:
[----:B------:R-:W-:Y:S05]  /*06d0*/  @!P0 EXIT ;  /* 0x000000000000894d */ /* 0x000fea0003800000 */
[----:B------:R-:W-:Y:S02]  /*06e0*/  ISETP.GE.U32.AND P0, PT, R17, 0x4, PT ;  /* 0x000000041100780c */ /* 0x000fe40003f06070 */
[----:B------:R-:W-:-:S11]  /*06f0*/  LOP3.LUT P1, R4, R4, 0x3, RZ, 0xc0, !PT ;  /* 0x0000000304047812 */ /* 0x000fd6000782c0ff */
[----:B------:R-:W-:Y:S05]  /*0700*/  @!P0 BRA `(.L_x_2) ;  /* 0x0000000000b08947 */ /* 0x000fea0003800000 */
[----:B------:R-:W0:Y:S01]  /*0710*/  LDC R5, c[0x0][0x390] ;  /* 0x0000e400ff057b82 */ /* 0x000e220000000800 */
[----:B-1----:R-:W2:Y:S07]  /*0720*/  LDG.E R8, desc[UR6][R2.64] ;  /* 0x0000000602087981 */ /* 0x002eae000c1e1900 */
[----:B------:R-:W1:Y:S01]  /*0730*/  LDC.64 R6, c[0x0][0x388] ;  /* 0x0000e200ff067b82 */ /* 0x000e620000000a00 */
[----:B0-----:R-:W-:-:S04]  /*0740*/  IMAD R9, R5, UR4, R0 ;  /* 0x0000000405097c24 */ /* 0x001fc8000f8e0200 */
[----:B-1----:R-:W-:-:S05]  /*0750*/  IMAD.WIDE R6, R9, 0x4, R6 ;  /* 0x0000000409067825 */ /* 0x002fca00078e0206 */
[----:B------:R-:W2:Y:S02]  /*0760*/  LDG.E R9, desc[UR6][R6.64] ;  /* 0x0000000606097981 */ /* 0x000ea4000c1e1900 */
[----:B--2---:R-:W-:Y:S01]  /*0770*/  IADD3 R15, PT, PT, R8, R9, RZ ;  /* 0x00000009080f7210 */ /* 0x004fe20007ffe0ff */
[----:B------:R-:W-:-:S04]  /*0780*/  IMAD.WIDE R8, R5, 0x4, R6 ;  /* 0x0000000405087825 */ /* 0x000fc800078e0206 */
        /* <DEDUP_REMOVED lines=32> */
[----:B------:R-:W3:Y:S01]  /*0990*/  LDG.E R5, desc[UR6][R2.64] ;  /* 0x0000000602057981 */ /* 0x000ee2000c1e1900 */
[----:B------:R-:W-:Y:S01]  /*09a0*/  UIADD3 UR4, UPT, UPT, UR4, 0x8, URZ ;  /* 0x0000000804047890 */ /* 0x000fe2000fffe0ff */
[----:B---3--:R-:W-:-:S05]  /*09b0*/  IADD3 R5, PT, PT, -R5, R6, RZ ;  /* 0x0000000605057210 */ /* 0x008fca0007ffe1ff */
[----:B------:R2:W-:Y:S06]  /*09c0*/  STG.E desc[UR6][R12.64], R5 ;  /* 0x000000050c007986 */ /* 0x0005ec000c101906 */
.L_x_2:
[----:B------:R-:W-:Y:S05]  /*09d0*/  @!P1 EXIT ;  /* 0x000000000000994d */ /* 0x000fea0003800000 */
[----:B------:R-:W-:Y:S02]  /*09e0*/  ISETP.NE.AND P1, PT, R4, 0x1, PT ;  /* 0x000000010400780c */ /* 0x000fe40003f25270 */
[----:B------:R-:W-:-:S11]  /*09f0*/  LOP3.LUT P0, RZ, R16, 0x2, RZ, 0xc0, !PT ;  /* 0x0000000210ff7812 */ /* 0x000fd6000780c0ff */
[----:B------:R-:W-:Y:S05]  /*0a00*/  @!P1 BRA `(.L_x_3) ;  /* 0x0000000000609947 */ /* 0x000fea0003800000 */
[----:B--2---:R-:W0:Y:S01]  /*0a10*/  LDC R19, c[0x0][0x390] ;  /* 0x0000e400ff137b82 */ /* 0x004e220000000800 */
[----:B------:R-:W1:Y:S07]  /*0a20*/  LDG.E R6, desc[UR6][R2.64] ;  /* 0x0000000602067981 */ /* 0x000e6e000c1e1900 */
[----:B------:R-:W2:Y:S01]  /*0a30*/  LDC.64 R4, c[0x0][0x388] ;  /* 0x0000e200ff047b82 */ /* 0x000ea20000000a00 */
[----:B0-----:R-:W-:-:S04]  /*0a40*/  IMAD R7, R19, UR4, R0 ;  /* 0x0000000413077c24 */ /* 0x001fc8000f8e0200 */
[----:B--2---:R-:W-:-:S05]  /*0a50*/  IMAD.WIDE R4, R7, 0x4, R4 ;  /* 0x0000000407047825 */ /* 0x004fca00078e0204 */
[----:B------:R-:W1:Y:S02]  /*0a60*/  LDG.E R7, desc[UR6][R4.64] ;  /* 0x0000000604077981 */ /* 0x000e64000c1e1900 */
[----:B-1----:R-:W-:Y:S02]  /*0a70*/  IMAD.IADD R13, R6, 0x1, R7 ;  /* 0x00000001060d7824 */ /* 0x002fe400078e0207 */
[----:B------:R-:W-:-:S03]  /*0a80*/  IMAD.WIDE R6, R19, 0x4, R4 ;  /* 0x0000000413067825 */ /* 0x000fc600078e0204 */
        /* <DEDUP_REMOVED lines=11> */
[----:B0-----:R-:W2:Y:S04]  /*0b40*/  LDG.E R5, desc[UR6][R10.64] ;  /* 0x000000060a057981 */ /* 0x001ea8000c1e1900 */
[----:B------:R-:W2:Y:S01]  /*0b50*/  LDG.E R4, desc[UR6][R2.64] ;  /* 0x0000000602047981 */ /* 0x000ea2000c1e1900 */
[----:B------:R-:W-:Y:S01]  /*0b60*/  UIADD3 UR4, UPT, UPT, UR4, 0x4, URZ ;  /* 0x0000000404047890 */ /* 0x000fe2000fffe0ff */
[----:B--2---:R-:W-:-:S05]  /*0b70*/  IADD3 R5, PT, PT, -R4, R5, RZ ;  /* 0x0000000504057210 */ /* 0x004fca0007ffe1ff */
[----:B------:R3:W-:Y:S06]  /*0b80*/  STG.E desc[UR6][R10.64], R5 ;  /* 0x000000050a007986 */ /* 0x0007ec000c101906 */
.L_x_3:
[----:B------:R-:W-:Y:S05]  /*0b90*/  @P0 EXIT ;  /* 0x000000000000094d */ /* 0x000fea0003800000 */
[----:B-123--:R-:W0:Y:S08]  /*0ba0*/  LDC R11, c[0x0][0x390] ;  /* 0x0000e400ff0b7b82 */ /* 0x00ee300000000800 */
[----:B------:R-:W1:Y:S01]  /*0bb0*/  LDC.64 R4, c[0x0][0x388] ;  /* 0x0000e200ff047b82 */ /* 0x000e620000000a00 */
[----:B0-----:R-:W-:Y:S02]  /*0bc0*/  IMAD R7, R11, UR4, R0 ;  /* 0x000000040b077c24 */ /* 0x001fe4000f8e0200 */
[----:B------:R-:W2:Y:S02]  /*0bd0*/  LDG.E R0, desc[UR6][R2.64] ;  /* 0x0000000602007981 */ /* 0x000ea4000c1e1900 */
[----:B-1----:R-:W-:-:S05]  /*0be0*/  IMAD.WIDE R4, R7, 0x4, R4 ;  /* 0x0000000407047825 */ /* 0x002fca00078e0204 */
[----:B------:R-:W2:Y:S02]  /*0bf0*/  LDG.E R7, desc[UR6][R4.64] ;  /* 0x0000000604077981 */ /* 0x000ea4000c1e1900 */
[----:B--2---:R-:W-:Y:S01]  /*0c00*/  IADD3 R9, PT, PT, R0, R7, RZ ;  /* 0x0000000700097210 */ /* 0x004fe20007ffe0ff */
[----:B------:R-:W-:-:S04]  /*0c10*/  IMAD.WIDE R6, R11, 0x4, R4 ;  /* 0x000000040b067825 */ /* 0x000fc800078e0204 */
[----:B------:R-:W-:Y:S04]  /*0c20*/  STG.E desc[UR6][R4.64], R9 ;  /* 0x0000000904007986 */ /* 0x000fe8000c101906 */
[----:B------:R-:W2:Y:S04]  /*0c30*/  LDG.E R0, desc[UR6][R2.64] ;  /* 0x0000000602007981 */ /* 0x000ea8000c1e1900 */
[----:B------:R-:W2:Y:S02]  /*0c40*/  LDG.E R11, desc[UR6][R6.64] ;  /* 0x00000006060b7981 */ /* 0x000ea4000c1e1900 */
[----:B--2---:R-:W-:-:S05]  /*0c50*/  IADD3 R11, PT, PT, -R0, R11, RZ ;  /* 0x0000000b000b7210 */ /* 0x004fca0007ffe1ff */
[----:B------:R-:W-:Y:S01]  /*0c60*/  STG.E desc[UR6][R6.64], R11 ;  /* 0x0000000b06007986 */ /* 0x000fe2000c101906 */
[----:B------:R-:W-:Y:S05]  /*0c70*/  EXIT ;  /* 0x000000000000794d */ /* 0x000fea0003800000 */
.L_x_4:
[----:B------:R-:W-:-:S00]  /*0c80*/  BRA `(.L_x_4) ;  /* 0xfffffffc00fc7947 */ /* 0x000fc0000383ffff */
[----:B------:R-:W-:-:S00]  /*0c90*/  NOP ;  /* 0x0000000000007918 */ /* 0x000fc00000000000 */
        /* <DEDUP_REMOVED lines=14> */
.L_x_10:


//--------------------- .text._Z16addSubArray2_OptPiS_ii --------------------------
	.section	.text._Z16addSubArray2_OptPiS_ii,"ax",@progbits
	.align	128
        .global         _Z16addSubArray2_OptPiS_ii
        .type           _Z16addSubArray2_OptPiS_ii,@function
        .size           _Z16addSubArray2_OptPiS_ii,(.L_x_11 - _Z16addSubArray2_OptPiS_ii)
        .other          _Z16addSubArray2_OptPiS_ii,@"STO_CUDA_ENTRY STV_DEFAULT"
_Z16addSubArray2_OptPiS_ii:
.text._Z16addSubArray2_OptPiS_ii:
[----:B------:R-:W-:Y:S01]  /*0000*/  LDC R1, c[0x0][0x37c] ;  /* 0x0000df00ff017b82 */ /* 0x000fe20000000800 */
[----:B------:R-:W0:Y:S07]  /*0010*/  S2R R5, SR_TID.X ;  /* 0x0000000000057919 */ /* 0x000e2e0000002100 */
[----:B------:R-:W0:Y:S01]  /*0020*/  S2UR UR4, SR_CTAID.X ;  /* 0x00000000000479c3 */ /* 0x000e220000002500 */
[----:B------:R-:W1:Y:S07]  /*0030*/  LDCU.64 UR6, c[0x0][0x358] ;  /* 0x00006b00ff0677ac */ /* 0x000e6e0008000a00 */
[----:B------:R-:W0:Y:S08]  /*0040*/  LDC R0, c[0x0][0x360] ;  /* 0x0000d800ff007b82 */ /* 0x000e300000000800 */
[----:B------:R-:W2:Y:S08]  /*0050*/  LDC.64 R2, c[0x0][0x380] ;  /* 0x0000e000ff027b82 */ /* 0x000eb00000000a00 */
[----:B------:R-:W3:Y:S01]  /*0060*/  S2UR UR5, SR_CgaCtaId ;  /* 0x00000000000579c3 */ /* 0x000ee20000008800 */
[----:B0-----:R-:W-:-:S07]  /*0070*/  IMAD R0, R0, UR4, R5 ;  /* 0x0000000400007c24 */ /* 0x001fce000f8e0205 */
[----:B------:R-:W0:Y:S01]  /*0080*/  LDC R4, c[0x0][0x394] ;  /* 0x0000e500ff047b82 */ /* 0x000e220000000800 */
[----:B--2---:R-:W-:-:S06]  /*0090*/  IMAD.WIDE.U32 R2, R0, 0x4, R2 ;  /* 0x0000000400027825 */ /* 0x004fcc00078e0002 */
[----:B-1----:R-:W2:Y:S01]  /*00a0*/  LDG.E R2, desc[UR6][R2.64] ;  /* 0x0000000602027981 */ /* 0x002ea2000c1e1900 */
[----:B------:R-:W-:Y:S02]  /*00b0*/  UMOV UR4, 0x400 ;  /* 0x0000040000047882 */ /* 0x000fe40000000000 */
[----:B---3--:R-:W-:-:S06]  /*00c0*/  ULEA UR4, UR5, UR4, 0x18 ;  /* 0x0000000405047291 */ /* 0x008fcc000f8ec0ff */
[----:B------:R-:W-:Y:S02]  /*00d0*/  LEA R5, R5, UR4, 0x2 ;  /* 0x0000000405057c11 */ /* 0x000fe4000f8e10ff */
[----:B0-----:R-:W-:-:S03]  /*00e0*/  ISETP.GE.AND P0, PT, R4, 0x1, PT ;  /* 0x000000010400780c */ /* 0x001fc60003f06270 */
[----:B--2---:R0:W-:Y:S01]  /*00f0*/  STS [R5], R2 ;  /* 0x0000000205007388 */ /* 0x0041e20000000800 */
[----:B------:R-:W-:Y:S09]  /*0100*/  BAR.SYNC.DEFER_BLOCKING 0x0 ;  /* 0x0000000000007b1d */ /* 0x000ff20000010000 */
[----:B------:R-:W-:Y:S05]  /*0110*/  @!P0 EXIT ;  /* 0x000000000000894d */ /* 0x000fea0003800000 */
[----:B0-----:R0:W1:Y:S01]  /*0120*/  LDS R2, [R5] ;  /* 0x0000000005027984 */ /* 0x0010620000000800 */
[C---:B------:R-:W-:Y:S01]  /*0130*/  ISETP.GE.U32.AND P1, PT, R4.reuse, 0xf, PT ;  /* 0x0000000f0400780c */ /* 0x040fe20003f26070 */
[----:B------:R-:W-:Y:S01]  /*0140*/  UMOV UR4, URZ ;  /* 0x000000ff00047c82 */ /* 0x000fe20008000000 */
[----:B------:R-:W-:-:S04]  /*0150*/  IADD3 R7, PT, PT, R4, -0x1, RZ ;  /* 0xffffffff04077810 */ /* 0x000fc80007ffe0ff */
[----:B------:R-:W-:-:S04]  /*0160*/  LEA.HI R3, R7, 0x1, RZ, 0x1f ;  /* 0x0000000107037811 */ /* 0x000fc800078ff8ff */
[----:B------:R-:W-:-:S04]  /*0170*/  LOP3.LUT R16, R3, 0x7, RZ, 0xc0, !PT ;  /* 0x0000000703107812 */ /* 0x000fc800078ec0ff */
[----:B------:R-:W-:Y:S01]  /*0180*/  ISETP.NE.AND P0, PT, R16, RZ, PT ;  /* 0x000000ff1000720c */ /* 0x000fe20003f05270 */
[----:B0-----:R-:W-:-:S12]  /*0190*/  @!P1 BRA `(.L_x_5) ;  /* 0x00000004002c9947 */ /* 0x001fd80003800000 */
[----:B------:R-:W-:Y:S01]  /*01a0*/  LOP3.LUT R6, R3, 0x7ffffff8, RZ, 0xc0, !PT ;  /* 0x7ffffff803067812 */ /* 0x000fe200078ec0ff */
[----:B------:R-:W-:Y:S01]  /*01b0*/  UMOV UR4, URZ ;  /* 0x000000ff00047c82 */ /* 0x000fe20008000000 */
[----:B------:R-:W-:Y:S02]  /*01c0*/  MOV R4, R0 ;  /* 0x0000000000047202 */ /* 0x000fe40000000f00 */
[----:B------:R-:W-:-:S07]  /*01d0*/  IADD3 R6, PT, PT, -R6, RZ, RZ ;  /* 0x000000ff06067210 */ /* 0x000fce0007ffe1ff */
.L_x_6:
[----:B0-----:R-:W0:Y:S08]  /*01e0*/  LDC.64 R8, c[0x0][0x388] ;  /* 0x0000e200ff087b82 */ /* 0x001e300000000a00 */
[----:B------:R-:W2:Y:S01]  /*01f0*/  LDC R5, c[0x0][0x390] ;  /* 0x0000e400ff057b82 */ /* 0x000ea20000000800 */
[----:B0-----:R-:W-:-:S05]  /*0200*/  IMAD.WIDE R8, R4, 0x4, R8 ;  /* 0x0000000404087825 */ /* 0x001fca00078e0208 */
[----:B------:R-:W1:Y:S02]  /*0210*/  LDG.E R11, desc[UR6][R8.64] ;  /* 0x00000006080b7981 */ /* 0x000e64000c1e1900 */
[----:B-1----:R-:W-:Y:S01]  /*0220*/  IADD3 R17, PT, PT, R2, R11, RZ ;  /* 0x0000000b02117210 */ /* 0x002fe20007ffe0ff */
[----:B--2---:R-:W-:-:S04]  /*0230*/  IMAD.WIDE R10, R5, 0x4, R8 ;  /* 0x00000004050a7825 */ /* 0x004fc800078e0208 */
[----:B------:R0:W-:Y:S04]  /*0240*/  STG.E desc[UR6][R8.64], R17 ;  /* 0x0000001108007986 */ /* 0x0001e8000c101906 */
[----:B------:R-:W2:Y:S02]  /*0250*/  LDG.E R13, desc[UR6][R10.64] ;  /* 0x000000060a0d7981 */ /* 0x000ea4000c1e1900 */
[----:B--2---:R-:W-:Y:S02]  /*0260*/  IMAD.IADD R19, R13, 0x1, -R2 ;  /* 0x000000010d137824 */ /* 0x004fe400078e0a02 */
[----:B------:R-:W-:-:S03]  /*0270*/  IMAD.WIDE R12, R5, 0x4, R10 ;  /* 0x00000004050c7825 */ /* 0x000fc600078e020a */
[----:B------:R1:W-:Y:S04]  /*0280*/  STG.E desc[UR6][R10.64], R19 ;  /* 0x000000130a007986 */ /* 0x0003e8000c101906 */
[----:B------:R-:W2:Y:S02]  /*0290*/  LDG.E R15, desc[UR6][R12.64] ;  /* 0x000000060c0f7981 */ /* 0x000ea4000c1e1900 */
[----:B--2---:R-:W-:Y:S01]  /*02a0*/  IADD3 R21, PT, PT, R2, R15, RZ ;  /* 0x0000000f02157210 */ /* 0x004fe20007ffe0ff */
[----:B------:R-:W-:-:S04]  /*02b0*/  IMAD.WIDE R14, R5, 0x4, R12 ;  /* 0x00000004050e7825 */ /* 0x000fc800078e020c */
[----:B------:R2:W-:Y:S04]  /*02c0*/  STG.E desc[UR6][R12.64], R21 ;  /* 0x000000150c007986 */ /* 0x0005e8000c101906 */
[----:B------:R-:W3:Y:S01]  /*02d0*/  LDG.E R23, desc[UR6][R14.64] ;  /* 0x000000060e177981 */ /* 0x000ee2000c1e1900 */
[----:B0-----:R-:W-:Y:S01]  /*02e0*/  IMAD.WIDE R8, R5, 0x4, R14 ;  /* 0x0000000405087825 */ /* 0x001fe200078e020e */
[----:B---3--:R-:W-:-:S05]  /*02f0*/  IADD3 R23, PT, PT, -R2, R23, RZ ;  /* 0x0000001702177210 */ /* 0x008fca0007ffe1ff */
[----:B------:R0:W-:Y:S04]  /*0300*/  STG.E desc[UR6][R14.64], R23 ;  /* 0x000000170e007986 */ /* 0x0001e8000c101906 */
[----:B------:R-:W3:Y:S01]  /*0310*/  LDG.E R17, desc[UR6][R8.64] ;  /* 0x0000000608117981 */ /* 0x000ee2000c1e1900 */
[----:B-1----:R-:W-:Y:S01]  /*0320*/  IMAD.WIDE R10, R5, 0x4, R8 ;  /* 0x00000004050a7825 */ /* 0x002fe200078e0208 */
[----:B---3--:R-:W-:-:S05]  /*0330*/  IADD3 R17, PT, PT, R2, R17, RZ ;  /* 0x0000001102117210 */ /* 0x008fca0007ffe0ff */
[----:B------:R1:W-:Y:S04]  /*0340*/  STG.E desc[UR6][R8.64], R17 ;  /* 0x0000001108007986 */ /* 0x0003e8000c101906 */
[----:B------:R-:W3:Y:S01]  /*0350*/  LDG.E R19, desc[UR6][R10.64] ;  /* 0x000000060a137981 */ /* 0x000ee2000c1e1900 */
[----:B--2---:R-:W-:Y:S01]  /*0360*/  IMAD.WIDE R12, R5, 0x4, R10 ;  /* 0x00000004050c7825 */ /* 0x004fe200078e020a */
[----:B---3--:R-:W-:-:S05]  /*0370*/  IADD3 R19, PT, PT, -R2, R19, RZ ;  /* 0x0000001302137210 */ /* 0x008fca0007ffe1ff */
[----:B------:R2:W-:Y:S04]  /*0380*/  STG.E desc[UR6][R10.64], R19 ;  /* 0x000000130a007986 */ /* 0x0005e8000c101906 */
[----:B------:R-:W3:Y:S01]  /*0390*/  LDG.E R21, desc[UR6][R12.64] ;  /* 0x000000060c157981 */ /* 0x000ee2000c1e1900 */
[----:B0-----:R-:W-:-:S04]  /*03a0*/  IMAD.WIDE R14, R5, 0x4, R12 ;  /* 0x00000004050e7825 */ /* 0x001fc800078e020c */
[----:B---3--:R-:W-:-:S05]  /*03b0*/  IMAD.IADD R21, R2, 0x1, R21 ;  /* 0x0000000102157824 */ /* 0x008fca00078e0215 */
[----:B------:R0:W-:Y:S04]  /*03c0*/  STG.E desc[UR6][R12.64], R21 ;  /* 0x000000150c007986 */ /* 0x0001e8000c101906 */
[----:B------:R-:W3:Y:S01]  /*03d0*/  LDG.E R23, desc[UR6][R14.64] ;  /* 0x000000060e177981 */ /* 0x000ee2000c1e1900 */
[----:B-1----:R-:W-:Y:S01]  /*03e0*/  IMAD.WIDE R8, R5, 0x4, R14 ;  /* 0x0000000405087825 */ /* 0x002fe200078e020e */
[----:B---3--:R-:W-:-:S05]  /*03f0*/  IADD3 R23, PT, PT, -R2, R23, RZ ;  /* 0x0000001702177210 */ /* 0x008fca0007ffe1ff */
[----:B------:R1:W-:Y:S04]  /*0400*/  STG.E desc[UR6][R14.64], R23 ;  /* 0x000000170e007986 */ /* 0x0003e8000c101906 */
[----:B------:R-:W3:Y:S01]  /*0410*/  LDG.E R17, desc[UR6][R8.64] ;  /* 0x0000000608117981 */ /* 0x000ee2000c1e1900 */
[----:B--2---:R-:W-:Y:S01]  /*0420*/  IMAD.WIDE R10, R5, 0x4, R8 ;  /* 0x00000004050a7825 */ /* 0x004fe200078e0208 */
[----:B---3--:R-:W-:-:S05]  /*0430*/  IADD3 R17, PT, PT, R2, R17, RZ ;  /* 0x0000001102117210 */ /* 0x008fca0007ffe0ff */
        /* <DEDUP_REMOVED lines=10> */
[----:B--2---:R-:W-:-:S04]  /*04e0*/  IMAD.WIDE R8, R5, 0x4, R14 ;  /* 0x0000000405087825 */ /* 0x004fc800078e020e */
[----:B---3--:R-:W-:-:S05]  /*04f0*/  IMAD.IADD R23, R23, 0x1, -R2 ;  /* 0x0000000117177824 */ /* 0x008fca00078e0a02 */
[----:B------:R2:W-:Y:S04]  /*0500*/  STG.E desc[UR6][R14.64], R23 ;  /* 0x000000170e007986 */ /* 0x0005e8000c101906 */
[----:B------:R-:W3:Y:S01]  /*0510*/  LDG.E R17, desc[UR6][R8.64] ;  /* 0x0000000608117981 */ /* 0x000ee2000c1e1900 */
[----:B0-----:R-:W-:Y:S01]  /*0520*/  IMAD.WIDE R10, R5, 0x4, R8 ;  /* 0x00000004050a7825 */ /* 0x001fe200078e0208 */
[----:B---3--:R-:W-:-:S05]  /*0530*/  IADD3 R17, PT, PT, R2, R17, RZ ;  /* 0x0000001102117210 */ /* 0x008fca0007ffe0ff */
[----:B------:R0:W-:Y:S04]  /*0540*/  STG.E desc[UR6][R8.64], R17 ;  /* 0x0000001108007986 */ /* 0x0001e8000c101906 */
[----:B------:R-:W3:Y:S01]  /*0550*/  LDG.E R19, desc[UR6][R10.64] ;  /* 0x000000060a137981 */ /* 0x000ee2000c1e1900 */
[----:B-1----:R-:W-:Y:S01]  /*0560*/  IMAD.WIDE R12, R5, 0x4, R10 ;  /* 0x00000004050c7825 */ /* 0x002fe200078e020a */
[----:B---3--:R-:W-:-:S05]  /*0570*/  IADD3 R19, PT, PT, -R2, R19, RZ ;  /* 0x0000001302137210 */ /* 0x008fca0007ffe1ff */
[----:B------:R0:W-:Y:S04]  /*0580*/  STG.E desc[UR6][R10.64], R19 ;  /* 0x000000130a007986 */ /* 0x0001e8000c101906 */
[----:B------:R-:W3:Y:S01]  /*0590*/  LDG.E R21, desc[UR6][R12.64] ;  /* 0x000000060c157981 */ /* 0x000ee2000c1e1900 */
[----:B--2---:R-:W-:-:S04]  /*05a0*/  IMAD.WIDE R14, R5, 0x4, R12 ;  /* 0x00000004050e7825 */ /* 0x004fc800078e020c */
[----:B------:R-:W-:Y:S01]  /*05b0*/  VIADD R6, R6, 0x8 ;  /* 0x0000000806067836 */ /* 0x000fe20000000000 */
[----:B---3--:R-:W-:-:S05]  /*05c0*/  IADD3 R21, PT, PT, R2, R21, RZ ;  /* 0x0000001502157210 */ /* 0x008fca0007ffe0ff */
[----:B------:R0:W-:Y:S04]  /*05d0*/  STG.E desc[UR6][R12.64], R21 ;  /* 0x000000150c007986 */ /* 0x0001e8000c101906 */
[----:B------:R-:W2:Y:S01]  /*05e0*/  LDG.E R23, desc[UR6][R14.64] ;  /* 0x000000060e177981 */ /* 0x000ea2000c1e1900 */
[----:B------:R-:W-:Y:S01]  /*05f0*/  ISETP.NE.AND P1, PT, R6, RZ, PT ;  /* 0x000000ff0600720c */ /* 0x000fe20003f25270 */
[----:B------:R-:W-:Y:S01]  /*0600*/  UIADD3 UR4, UPT, UPT, UR4, 0x10, URZ ;  /* 0x0000001004047890 */ /* 0x000fe2000fffe0ff */
[----:B------:R-:W-:Y:S02]  /*0610*/  LEA R4, R5, R4, 0x4 ;  /* 0x0000000405047211 */ /* 0x000fe400078e20ff */
[----:B--2---:R-:W-:-:S05]  /*0620*/  IADD3 R23, PT, PT, -R2, R23, RZ ;  /* 0x0000001702177210 */ /* 0x004fca0007ffe1ff */
[----:B------:R0:W-:Y:S04]  /*0630*/  STG.E desc[UR6][R14.64], R23 ;  /* 0x000000170e007986 */ /* 0x0001e8000c101906 */
[----:B------:R-:W-:Y:S05]  /*0640*/  @P1 BRA `(.L_x_6) ;  /* 0xfffffff800e41947 */ /* 0x000fea000383ffff */
.L_x_5:
[----:B------:R-:W-:Y:S05]  /*0650*/  @!P0 EXIT ;  /* 0x000000000000894d */ /* 0x000fea0003800000 */
[----:B------:R-:W-:Y:S02]  /*0660*/  ISETP.GE.U32.AND P0, PT, R16, 0x4, PT ;  /* 0x000000041000780c */ /* 0x000fe40003f06070 */
[----:B------:R-:W-:-:S11]  /*0670*/  LOP3.LUT P1, R3, R3, 0x3, RZ, 0xc0, !PT ;  /* 0x0000000303037812 */ /* 0x000fd6000782c0ff */
[----:B------:R-:W-:Y:S05]  /*0680*/  @!P0 BRA `(.L_x_7) ;  /* 0x0000000000908947 */ /* 0x000fea0003800000 */
[----:B------:R-:W2:Y:S08]  /*0690*/  LDC R5, c[0x0][0x390] ;  /* 0x0000e400ff057b82 */ /* 0x000eb00000000800 */
[----:B0-----:R-:W0:Y:S01]  /*06a0*/  LDC.64 R8, c[0x0][0x388] ;  /* 0x0000e200ff087b82 */ /* 0x001e220000000a00 */
[----:B--2---:R-:W-:-:S04]  /*06b0*/  IMAD R11, R5, UR4, R0 ;  /* 0x00000004050b7c24 */ /* 0x004fc8000f8e0200 */
[----:B0-----:R-:W-:-:S05]  /*06c0*/  IMAD.WIDE R8, R11, 0x4, R8 ;  /* 0x000000040b087825 */ /* 0x001fca00078e0208 */
[----:B------:R-:W1:Y:S02]  /*06d0*/  LDG.E R11, desc[UR6][R8.64] ;  /* 0x00000006080b7981 */ /* 0x000e64000c1e1900 */
[----:B-1----:R-:W-:Y:S01]  /*06e0*/  IADD3 R17, PT, PT, R2, R11, RZ ;  /* 0x0000000b02117210 */ /* 0x002fe20007ffe0ff */
[----:B------:R-:W-:-:S04]  /*06f0*/  IMAD.WIDE R10, R5, 0x4, R8 ;  /* 0x00000004050a7825 */ /* 0x000fc800078e0208 */
[----:B------:R0:W-:Y:S04]  /*0700*/  STG.E desc[UR6][R8.64], R17 ;  /* 0x0000001108007986 */ /* 0x0001e8000c101906 */
[----:B------:R-:W2:Y:S02]  /*0710*/  LDG.E R13, desc[UR6][R10.64] ;  /* 0x000000060a0d7981 */ /* 0x000ea4000c1e1900 */
[----:B--2---:R-:W-:Y:S01]  /*0720*/  IADD3 R19, PT, PT, -R2, R13, RZ ;  /* 0x0000000d02137210 */ /* 0x004fe20007ffe1ff */
[----:B------:R-:W-:-:S04]  /*0730*/  IMAD.WIDE R12, R5, 0x4, R10 ;  /* 0x00000004050c7825 */ /* 0x000fc800078e020a */
[----:B------:R1:W-:Y:S04]  /*0740*/  STG.E desc[UR6][R10.64], R19 ;  /* 0x000000130a007986 */ /* 0x0003e8000c101906 */
[----:B------:R-:W2:Y:S02]  /*0750*/  LDG.E R15, desc[UR6][R12.64] ;  /* 0x000000060c0f7981 */ /* 0x000ea4000c1e1900 */
[----:B--2---:R-:W-:Y:S01]  /*0760*/  IADD3 R21, PT, PT, R2, R15, RZ ;  /* 0x0000000f02157210 */ /* 0x004fe20007ffe0ff */
[----:B------:R-:W-:-:S04]  /*0770*/  IMAD.WIDE R14, R5, 0x4, R12 ;  /* 0x00000004050e7825 */ /* 0x000fc800078e020c */
[----:B------:R2:W-:Y:S04]  /*0780*/  STG.E desc[UR6][R12.64], R21 ;  /* 0x000000150c007986 */ /* 0x0005e8000c101906 */
[----:B------:R-:W3:Y:S01]  /*0790*/  LDG.E R23, desc[UR6][R14.64] ;  /* 0x000000060e177981 */ /* 0x000ee2000c1e1900 */
[----:B0-----:R-:W-:-:S04]  /*07a0*/  IMAD.WIDE R8, R5, 0x4, R14 ;  /* 0x0000000405087825 */ /* 0x001fc800078e020e */
[----:B---3--:R-:W-:-:S05]  /*07b0*/  IMAD.IADD R23, R23, 0x1, -R2 ;  /* 0x0000000117177824 */ /* 0x008fca00078e0a02 */
[----:B------:R0:W-:Y:S04]  /*07c0*/  STG.E desc[UR6][R14.64], R23 ;  /* 0x000000170e007986 */ /* 0x0001e8000c101906 */
[----:B------:R-:W3:Y:S01]  /*07d0*/  LDG.E R17, desc[UR6][R8.64] ;  /* 0x0000000608117981 */ /* 0x000ee2000c1e1900 */
[----:B-1----:R-:W-:Y:S01]  /*07e0*/  IMAD.WIDE R10, R5, 0x4, R8 ;  /* 0x00000004050a7825 */ /* 0x002fe200078e0208 */
[----:B---3--:R-:W-:-:S05]  /*07f0*/  IADD3 R17, PT, PT, R2, R17, RZ ;  /* 0x0000001102117210 */ /* 0x008fca0007ffe0ff */
[----:B------:R3:W-:Y:S04]  /*0800*/  STG.E desc[UR6][R8.64], R17 ;  /* 0x0000001108007986 */ /* 0x0007e8000c101906 */
[----:B------:R-:W4:Y:S01]  /*0810*/  LDG.E R19, desc[UR6][R10.64] ;  /* 0x000000060a137981 */ /* 0x000f22000c1e1900 */
[----:B--2---:R-:W-:Y:S01]  /*0820*/  IMAD.WIDE R12, R5, 0x4, R10 ;  /* 0x00000004050c7825 */ /* 0x004fe200078e020a */
[----:B----4-:R-:W-:-:S05]  /*0830*/  IADD3 R19, PT, PT, -R2, R19, RZ ;  /* 0x0000001302137210 */ /* 0x010fca0007ffe1ff */
[----:B------:R3:W-:Y:S04]  /*0840*/  STG.E desc[UR6][R10.64], R19 ;  /* 0x000000130a007986 */ /* 0x0007e8000c101906 */
[----:B------:R-:W2:Y:S01]  /*0850*/  LDG.E R21, desc[UR6][R12.64] ;  /* 0x000000060c157981 */ /* 0x000ea2000c1e1900 */
[----:B------:R-:W-:Y:S01]  /*0860*/  IMAD.WIDE R4, R5, 0x4, R12 ;  /* 0x0000000405047825 */ /* 0x000fe200078e020c */
[----:B--2---:R-:W-:-:S05]  /*0870*/  IADD3 R21, PT, PT, R2, R21, RZ ;  /* 0x0000001502157210 */ /* 0x004fca0007ffe0ff */
[----:B------:R3:W-:Y:S04]  /*0880*/  STG.E desc[UR6][R12.64], R21 ;  /* 0x000000150c007986 */ /* 0x0007e8000c101906 */
[----:B0-----:R-:W2:Y:S01]  /*0890*/  LDG.E R15, desc[UR6][R4.64] ;  /* 0x00000006040f7981 */ /* 0x001ea2000c1e1900 */
[----:B------:R-:W-:Y:S01]  /*08a0*/  UIADD3 UR4, UPT, UPT, UR4, 0x8, URZ ;  /* 0x0000000804047890 */ /* 0x000fe2000fffe0ff */
[----:B--2---:R-:W-:-:S05]  /*08b0*/  IADD3 R15, PT, PT, -R2, R15, RZ ;  /* 0x0000000f020f7210 */ /* 0x004fca0007ffe1ff */
[----:B------:R3:W-:Y:S06]  /*08c0*/  STG.E desc[UR6][R4.64], R15 ;  /* 0x0000000f04007986 */ /* 0x0007ec000c101906 */
.L_x_7:
[----:B------:R-:W-:Y:S05]  /*08d0*/  @!P1 EXIT ;  /* 0x000000000000994d */ /* 0x000fea0003800000 */
[----:B------:R-:W-:Y:S02]  /*08e0*/  ISETP.NE.AND P1, PT, R3, 0x1, PT ;  /* 0x000000010300780c */ /* 0x000fe40003f25270 */
[----:B------:R-:W-:-:S11]  /*08f0*/  LOP3.LUT P0, RZ, R7, 0x2, RZ, 0xc0, !PT ;  /* 0x0000000207ff7812 */ /* 0x000fd6000780c0ff */
[----:B------:R-:W-:Y:S05]  /*0900*/  @!P1 BRA `(.L_x_8) ;  /* 0x0000000000509947 */ /* 0x000fea0003800000 */
[----:B0--3--:R-:W0:Y:S08]  /*0910*/  LDC R17, c[0x0][0x390] ;  /* 0x0000e400ff117b82 */ /* 0x009e300000000800 */
[----:B------:R-:W2:Y:S01]  /*0920*/  LDC.64 R4, c[0x0][0x388] ;  /* 0x0000e200ff047b82 */ /* 0x000ea20000000a00 */
[----:B0-----:R-:W-:-:S04]  /*0930*/  IMAD R3, R17, UR4, R0 ;  /* 0x0000000411037c24 */ /* 0x001fc8000f8e0200 */
[----:B--2---:R-:W-:-:S05]  /*0940*/  IMAD.WIDE R4, R3, 0x4, R4 ;  /* 0x0000000403047825 */ /* 0x004fca00078e0204 */
[----:B------:R-:W1:Y:S01]  /*0950*/  LDG.E R3, desc[UR6][R4.64] ;  /* 0x0000000604037981 */ /* 0x000e62000c1e1900 */
[----:B------:R-:W-:-:S04]  /*0960*/  IMAD.WIDE R6, R17, 0x4, R4 ;  /* 0x0000000411067825 */ /* 0x000fc800078e0204 */
[----:B-1----:R-:W-:-:S05]  /*0970*/  IMAD.IADD R3, R2, 0x1, R3 ;  /* 0x0000000102037824 */ /* 0x002fca00078e0203 */
[----:B------:R2:W-:Y:S04]  /*0980*/  STG.E desc[UR6][R4.64], R3 ;  /* 0x0000000304007986 */ /* 0x0005e8000c101906 */
[----:B------:R-:W3:Y:S02]  /*0990*/  LDG.E R9, desc[UR6][R6.64] ;  /* 0x0000000606097981 */ /* 0x000ee4000c1e1900 */
[----:B---3--:R-:W-:Y:S01]  /*09a0*/  IADD3 R13, PT, PT, -R2, R9, RZ ;  /* 0x00000009020d7210 */ /* 0x008fe20007ffe1ff */
[----:B------:R-:W-:-:S04]  /*09b0*/  IMAD.WIDE R8, R17, 0x4, R6 ;  /* 0x0000000411087825 */ /* 0x000fc800078e0206 */
[----:B------:R2:W-:Y:S04]  /*09c0*/  STG.E desc[UR6][R6.64], R13 ;  /* 0x0000000d06007986 */ /* 0x0005e8000c101906 */
[----:B------:R-:W3:Y:S02]  /*09d0*/  LDG.E R11, desc[UR6][R8.64] ;  /* 0x00000006080b7981 */ /* 0x000ee4000c1e1900 */
[----:B---3--:R-:W-:Y:S01]  /*09e0*/  IADD3 R15, PT, PT, R2, R11, RZ ;  /* 0x0000000b020f7210 */ /* 0x008fe20007ffe0ff */
[----:B------:R-:W-:-:S04]  /*09f0*/  IMAD.WIDE R10, R17, 0x4, R8 ;  /* 0x00000004110a7825 */ /* 0x000fc800078e0208 */
[----:B------:R2:W-:Y:S04]  /*0a00*/  STG.E desc[UR6][R8.64], R15 ;  /* 0x0000000f08007986 */ /* 0x0005e8000c101906 */
[----:B------:R-:W3:Y:S01]  /*0a10*/  LDG.E R17, desc[UR6][R10.64] ;  /* 0x000000060a117981 */ /* 0x000ee2000c1e1900 */
[----:B------:R-:W-:Y:S01]  /*0a20*/  UIADD3 UR4, UPT, UPT, UR4, 0x4, URZ ;  /* 0x0000000404047890 */ /* 0x000fe2000fffe0ff */
[----:B---3--:R-:W-:-:S05]  /*0a30*/  IADD3 R17, PT, PT, -R2, R17, RZ ;  /* 0x0000001102117210 */ /* 0x008fca0007ffe1ff */
[----:B------:R2:W-:Y:S06]  /*0a40*/  STG.E desc[UR6][R10.64], R17 ;  /* 0x000000110a007986 */ /* 0x0005ec000c101906 */
.L_x_8:
[----:B------:R-:W-:Y:S05]  /*0a50*/  @P0 EXIT ;  /* 0x000000000000094d */ /* 0x000fea0003800000 */
[----:B--2---:R-:W2:Y:S08]  /*0a60*/  LDC R7, c[0x0][0x390] ;  /* 0x0000e400ff077b82 */ /* 0x004eb00000000800 */
[----:B---3--:R-:W3:Y:S01]  /*0a70*/  LDC.64 R4, c[0x0][0x388] ;  /* 0x0000e200ff047b82 */ /* 0x008ee20000000a00 */
[----:B--2---:R-:W-:-:S04]  /*0a80*/  IMAD R3, R7, UR4, R0 ;  /* 0x0000000407037c24 */ /* 0x004fc8000f8e0200 */
[----:B---3--:R-:W-:-:S05]  /*0a90*/  IMAD.WIDE R4, R3, 0x4, R4 ;  /* 0x0000000403047825 */ /* 0x008fca00078e0204 */
[----:B------:R-:W1:Y:S01]  /*0aa0*/  LDG.E R3, desc[UR6][R4.64] ;  /* 0x0000000604037981 */ /* 0x000e62000c1e1900 */
[----:B------:R-:W-:Y:S01]  /*0ab0*/  IMAD.WIDE R6, R7, 0x4, R4 ;  /* 0x0000000407067825 */ /* 0x000fe200078e0204 */
[----:B-1----:R-:W-:-:S05]  /*0ac0*/  IADD3 R3, PT, PT, R2, R3, RZ ;  /* 0x0000000302037210 */ /* 0x002fca0007ffe0ff */
[----:B------:R-:W-:Y:S04]  /*0ad0*/  STG.E desc[UR6][R4.64], R3 ;  /* 0x0000000304007986 */ /* 0x000fe8000c101906 */
[----:B0-----:R-:W2:Y:S02]  /*0ae0*/  LDG.E R9, desc[UR6][R6.64] ;  /* 0x0000000606097981 */ /* 0x001ea4000c1e1900 */
[----:B--2---:R-:W-:-:S05]  /*0af0*/  IADD3 R9, PT, PT, -R2, R9, RZ ;  /* 0x0000000902097210 */ /* 0x004fca0007ffe1ff */
[----:B------:R-:W-:Y:S01]  /*0b00*/  STG.E desc[UR6][R6.64], R9 ;  /* 0x0000000906007986 */ /* 0x000fe2000c101906 */
[----:B------:R-:W-:Y:S05]  /*0b10*/  EXIT ;  /* 0x000000000000794d */ /* 0x000fea0003800000 */
.L_x_9:
        /* <DEDUP_REMOVED lines=14> */
.L_x_11:


//--------------------- .nv.shared.reserved.0     --------------------------
	.section	.nv.shared.reserved.0,"aw",@nobits
	.weak		__nv_reservedSMEM_offset_0_alias
	.size		__nv_reservedSMEM_offset_0_alias, 0, 64
	.other		__nv_reservedSMEM_offset_0_alias,@"STO_CUDA_RESERVED_SHARED STV_DEFAULT"
__nv_reservedSMEM_offset_0_alias:
	.zero		0
	.zero		64


//--------------------- .nv.shared._Z16addSubArray2_OptPiS_ii --------------------------
	.section	.nv.shared._Z16addSubArray2_OptPiS_ii,"aw",@nobits
	.sectionflags	@""
	.align	4
.nv.shared._Z16addSubArray2_OptPiS_ii:
	.zero		2048


//--------------------- .nv.constant0._Z12addSubArray2PiS_ii --------------------------
	.section	.nv.constant0._Z12addSubArray2PiS_ii,"a",@progbits
	.sectionflags	@""
	.align	4
.nv.constant0._Z12addSubArray2PiS_ii:
	.zero		920


//--------------------- .nv.constant0._Z16addSubArray2_OptPiS_ii --------------------------
	.section	.nv.constant0._Z16addSubArray2_OptPiS_ii,"a",@progbits
	.sectionflags	@""
	.align	4
.nv.constant0._Z16addSubArray2_OptPiS_ii:
	.zero		920


//--------------------- SYMBOLS --------------------------

	.type		.nv.reservedSmem.offset0,@object
	.size		.nv.reservedSmem.offset0,0x4
	.type		.nv.reservedSmem.cap,@object
	.size		.nv.reservedSmem.cap,0x4
